	.headerflags	@"EF_CUDA_TEXMODE_UNIFIED EF_CUDA_64BIT_ADDRESS EF_CUDA_ACCELERATORS EF_CUDA_SM90 EF_CUDA_VIRTUAL_SM(EF_CUDA_SM90)"
	.elftype	@"ET_EXEC"


//--------------------- .nv.info                  --------------------------
	.section	.nv.info,"",@"SHT_CUDA_INFO"
	.align	4


	//----- nvinfo : EIATTR_REGCOUNT
	.align		4
        /*0000*/ 	.byte	0x04, 0x2f
        /*0002*/ 	.short	(.L_1 - .L_0)
	.align		4
.L_0:
        /*0004*/ 	.word	index@(triton_poi_fused_div_sub_0)
        /*0008*/ 	.word	0x0000000a


	//----- nvinfo : EIATTR_MIN_STACK_SIZE
	.align		4
.L_1:
        /*000c*/ 	.byte	0x04, 0x12
        /*000e*/ 	.short	(.L_3 - .L_2)
	.align		4
.L_2:
        /*0010*/ 	.word	index@(triton_poi_fused_div_sub_0)
        /*0014*/ 	.word	0x00000000


	//----- nvinfo : EIATTR_FRAME_SIZE
	.align		4
.L_3:
        /*0018*/ 	.byte	0x04, 0x11
        /*001a*/ 	.short	(.L_5 - .L_4)
	.align		4
.L_4:
        /*001c*/ 	.word	index@(triton_poi_fused_div_sub_0)
        /*0020*/ 	.word	0x00000000


	//----- nvinfo : EIATTR_MIN_STACK_SIZE
	.align		4
.L_5:
        /*0024*/ 	.byte	0x04, 0x12
        /*0026*/ 	.short	(.L_7 - .L_6)
	.align		4
.L_6:
        /*0028*/ 	.word	index@(triton_poi_fused_div_sub_0)
        /*002c*/ 	.word	0x00000000
.L_7:


//--------------------- .nv.info.triton_poi_fused_div_sub_0 --------------------------
	.section	.nv.info.triton_poi_fused_div_sub_0,"",@"SHT_CUDA_INFO"
	.sectionflags	@""
	.align	4


	//----- nvinfo : EIATTR_CUDA_API_VERSION
	.align		4
        /*0000*/ 	.byte	0x04, 0x37
        /*0002*/ 	.short	(.L_9 - .L_8)
.L_8:
        /*0004*/ 	.word	0x0000007c


	//----- nvinfo : EIATTR_KPARAM_INFO
	.align		4
.L_9:
        /*0008*/ 	.byte	0x04, 0x17
        /*000a*/ 	.short	(.L_11 - .L_10)
.L_10:
        /*000c*/ 	.word	0x00000000
        /*0010*/ 	.short	0x0002
        /*0012*/ 	.short	0x0010
        /*0014*/ 	.byte	0x00, 0xf0, 0x11, 0x00


	//----- nvinfo : EIATTR_KPARAM_INFO
	.align		4
.L_11:
        /*0018*/ 	.byte	0x04, 0x17
        /*001a*/ 	.short	(.L_13 - .L_12)
.L_12:
        /*001c*/ 	.word	0x00000000
        /*0020*/ 	.short	0x0001
        /*0022*/ 	.short	0x0008
        /*0024*/ 	.byte	0x00, 0xf4, 0x21, 0x00


	//----- nvinfo : EIATTR_KPARAM_INFO
	.align		4
.L_13:
        /*0028*/ 	.byte	0x04, 0x17
        /*002a*/ 	.short	(.L_15 - .L_14)
.L_14:
        /*002c*/ 	.word	0x00000000
        /*0030*/ 	.short	0x0000
        /*0032*/ 	.short	0x0000
        /*0034*/ 	.byte	0x00, 0xf4, 0x21, 0x00


	//----- nvinfo : EIATTR_SPARSE_MMA_MASK
	.align		4
.L_15:
        /*0038*/ 	.byte	0x03, 0x50
        /*003a*/ 	.short	0x0000


	//----- nvinfo : EIATTR_MAXREG_COUNT
	.align		4
        /*003c*/ 	.byte	0x03, 0x1b
        /*003e*/ 	.short	0x00ff


	//----- nvinfo : EIATTR_EXIT_INSTR_OFFSETS
	.align		4
        /*0040*/ 	.byte	0x04, 0x1c
        /*0042*/ 	.short	(.L_17 - .L_16)


	//   ....[0]....
.L_16:
        /*0044*/ 	.word	0x00000100


	//   ....[1]....
        /*0048*/ 	.word	0x00000170


	//----- nvinfo : EIATTR_REQNTID
	.align		4
.L_17:
        /*004c*/ 	.byte	0x04, 0x10
        /*004e*/ 	.short	(.L_19 - .L_18)
.L_18:
        /*0050*/ 	.word	0x00000080
        /*0054*/ 	.word	0x00000001
        /*0058*/ 	.word	0x00000001


	//----- nvinfo : EIATTR_CRS_STACK_SIZE
	.align		4
.L_19:
        /*005c*/ 	.byte	0x04, 0x1e
        /*005e*/ 	.short	(.L_21 - .L_20)
.L_20:
        /*0060*/ 	.word	0x00000000


	//----- nvinfo : EIATTR_CBANK_PARAM_SIZE
	.align		4
.L_21:
        /*0064*/ 	.byte	0x03, 0x19
        /*0066*/ 	.short	0x0014


	//----- nvinfo : EIATTR_PARAM_CBANK
	.align		4
        /*0068*/ 	.byte	0x04, 0x0a
        /*006a*/ 	.short	(.L_23 - .L_22)
	.align		4
.L_22:
        /*006c*/ 	.word	index@(.nv.constant0.triton_poi_fused_div_sub_0)
        /*0070*/ 	.short	0x0210
        /*0072*/ 	.short	0x0014


	//----- nvinfo : EIATTR_SW_WAR
	.align		4
.L_23:
        /*0074*/ 	.byte	0x04, 0x36
        /*0076*/ 	.short	(.L_25 - .L_24)
.L_24:
        /*0078*/ 	.word	0x00000008
.L_25:


//--------------------- .nv.callgraph             --------------------------
	.section	.nv.callgraph,"",@"SHT_CUDA_CALLGRAPH"
	.align	4
	.sectionentsize	8
	.align		4
        /*0000*/ 	.word	0x00000000
	.align		4
        /*0004*/ 	.word	0xffffffff
	.align		4
        /*0008*/ 	.word	0x00000000
	.align		4
        /*000c*/ 	.word	0xfffffffe
	.align		4
        /*0010*/ 	.word	0x00000000
	.align		4
        /*0014*/ 	.word	0xfffffffd
	.align		4
        /*0018*/ 	.word	0x00000000
	.align		4
        /*001c*/ 	.word	0xfffffffc


//--------------------- .text.triton_poi_fused_div_sub_0 --------------------------
	.section	.text.triton_poi_fused_div_sub_0,"ax",@progbits
	.align	128
        .global         triton_poi_fused_div_sub_0
        .type           triton_poi_fused_div_sub_0,@function
        .size           triton_poi_fused_div_sub_0,(.L_x_3 - triton_poi_fused_div_sub_0)
        .other          triton_poi_fused_div_sub_0,@"STO_CUDA_ENTRY STV_DEFAULT"
triton_poi_fused_div_sub_0:
.text.triton_poi_fused_div_sub_0:
[----:B------:R-:W0:Y:S02]  /*0000*/  LDC R1, c[0x0][0x28] ;  /* 0x00000a00ff017b82 */ /* 0x000e240000000800 */
[----:B------:R-:W1:Y:S01]  /*0010*/  S2R R0, SR_TID.X ;  /* 0x0000000000007919 */ /* 0x000e620000002100 */
[----:B------:R-:W2:Y:S01]  /*0020*/  LDC.64 R4, c[0x0][0x218] ;  /* 0x00008600ff047b82 */ /* 0x000ea20000000a00 */
[----:B------:R-:W-:Y:S01]  /*0030*/  ULDC.64 UR4, c[0x0][0x208] ;  /* 0x0000820000047ab9 */ /* 0x000fe20000000a00 */
[----:B------:R-:W-:Y:S01]  /*0040*/  BSSY B0, `(.L_x_0) ;  /* 0x000000b000007945 */ /* 0x000fe20003800000 */
[----:B------:R-:W3:Y:S01]  /*0050*/  S2R R7, SR_CTAID.X ;  /* 0x0000000000077919 */ /* 0x000ee20000002500 */
[----:B------:R-:W-:Y:S02]  /*0060*/  CS2R R2, SRZ ;  /* 0x0000000000027805 */ /* 0x000fe4000001ff00 */
[----:B-1----:R-:W-:-:S04]  /*0070*/  SHF.L.U32 R0, R0, 0x1, RZ ;  /* 0x0000000100007819 */ /* 0x002fc800000006ff */
[----:B------:R-:W-:-:S04]  /*0080*/  LOP3.LUT R0, R0, 0xfe, RZ, 0xc0, !PT ;  /* 0x000000fe00007812 */ /* 0x000fc800078ec0ff */
[----:B---3--:R-:W-:-:S04]  /*0090*/  LEA R7, R7, R0, 0x8 ;  /* 0x0000000007077211 */ /* 0x008fc800078e40ff */
[----:B------:R-:W-:-:S13]  /*00a0*/  ISETP.GE.AND P0, PT, R7, 0x100, PT ;  /* 0x000001000700780c */ /* 0x000fda0003f06270 */
[----:B--2---:R-:W-:Y:S05]  /*00b0*/  @P0 BRA `(.L_x_1) ;  /* 0x00000000000c0947 */ /* 0x004fea0003800000 */
[----:B------:R-:W1:Y:S02]  /*00c0*/  LDC.64 R2, c[0x0][0x210] ;  /* 0x00008400ff027b82 */ /* 0x000e640000000a00 */
[----:B-1----:R-:W-:-:S06]  /*00d0*/  IMAD.WIDE R2, R7, 0x4, R2 ;  /* 0x0000000407027825 */ /* 0x002fcc00078e0202 */
[----:B------:R-:W5:Y:S02]  /*00e0*/  LDG.E.64 R2, desc[UR4][R2.64] ;  /* 0x0000000402027981 */ /* 0x000f64000c1e1b00 */
.L_x_1:
[----:B------:R-:W-:Y:S05]  /*00f0*/  BSYNC B0 ;  /* 0x0000000000007941 */ /* 0x000fea0003800000 */
.L_x_0:
[----:B------:R-:W-:Y:S05]  /*0100*/  @P0 EXIT ;  /* 0x000000000000094d */ /* 0x000fea0003800000 */
[----:B-----5:R-:W-:Y:S01]  /*0110*/  FADD R0, R2, -127.5 ;  /* 0xc2ff000002007421 */ /* 0x020fe20000000000 */
[----:B------:R-:W-:Y:S01]  /*0120*/  FADD R6, R3, -127.5 ;  /* 0xc2ff000003067421 */ /* 0x000fe20000000000 */
[----:B------:R-:W-:-:S04]  /*0130*/  IMAD.WIDE R2, R7, 0x4, R4 ;  /* 0x0000000407027825 */ /* 0x000fc800078e0204 */
[----:B------:R-:W-:Y:S01]  /*0140*/  FMUL R4, R0, 0.0078431377187371253967 ;  /* 0x3c00808100047820 */ /* 0x000fe20000400000 */
[----:B------:R-:W-:-:S05]  /*0150*/  FMUL R5, R6, 0.0078431377187371253967 ;  /* 0x3c00808106057820 */ /* 0x000fca0000400000 */
[----:B------:R-:W-:Y:S01]  /*0160*/  STG.E.64 desc[UR4][R2.64], R4 ;  /* 0x0000000402007986 */ /* 0x000fe2000c101b04 */
[----:B------:R-:W-:Y:S05]  /*0170*/  EXIT ;  /* 0x000000000000794d */ /* 0x000fea0003800000 */
.L_x_2:
[----:B------:R-:W-:-:S00]  /*0180*/  BRA `(.L_x_2) ;  /* 0xfffffffc00fc7947 */ /* 0x000fc0000383ffff */
[----:B------:R-:W-:-:S00]  /*0190*/  NOP ;  /* 0x0000000000007918 */ /* 0x000fc00000000000 */
        /* <DEDUP_REMOVED lines=14> */
.L_x_3:


//--------------------- .nv.constant0.triton_poi_fused_div_sub_0 --------------------------
	.section	.nv.constant0.triton_poi_fused_div_sub_0,"a",@progbits
	.sectionflags	@""
	.align	4
.nv.constant0.triton_poi_fused_div_sub_0:
	.zero		548
